	.headerflags	@"EF_CUDA_TEXMODE_UNIFIED EF_CUDA_64BIT_ADDRESS EF_CUDA_ACCELERATORS EF_CUDA_SM90 EF_CUDA_VIRTUAL_SM(EF_CUDA_SM90)"
	.elftype	@"ET_EXEC"


//--------------------- .nv.info                  --------------------------
	.section	.nv.info,"",@"SHT_CUDA_INFO"
	.align	4


	//----- nvinfo : EIATTR_REGCOUNT
	.align		4
        /*0000*/ 	.byte	0x04, 0x2f
        /*0002*/ 	.short	(.L_3 - .L_2)
	.align		4
.L_2:
        /*0004*/ 	.word	index@(triton_poi_fused__native_batch_norm_legit_no_training_relu_threshold_backward_2)
        /*0008*/ 	.word	0x00000016


	//----- nvinfo : EIATTR_MIN_STACK_SIZE
	.align		4
.L_3:
        /*000c*/ 	.byte	0x04, 0x12
        /*000e*/ 	.short	(.L_5 - .L_4)
	.align		4
.L_4:
        /*0010*/ 	.word	index@(triton_poi_fused__native_batch_norm_legit_no_training_relu_threshold_backward_2)
        /*0014*/ 	.word	0x00000000


	//----- nvinfo : EIATTR_FRAME_SIZE
	.align		4
.L_5:
        /*0018*/ 	.byte	0x04, 0x11
        /*001a*/ 	.short	(.L_7 - .L_6)
	.align		4
.L_6:
        /*001c*/ 	.word	index@(triton_poi_fused__native_batch_norm_legit_no_training_relu_threshold_backward_2)
        /*0020*/ 	.word	0x00000000


	//----- nvinfo : EIATTR_MIN_STACK_SIZE
	.align		4
.L_7:
        /*0024*/ 	.byte	0x04, 0x12
        /*0026*/ 	.short	(.L_9 - .L_8)
	.align		4
.L_8:
        /*0028*/ 	.word	index@(triton_poi_fused__native_batch_norm_legit_no_training_relu_threshold_backward_2)
        /*002c*/ 	.word	0x00000000
.L_9:


//--------------------- .nv.info.triton_poi_fused__native_batch_norm_legit_no_training_relu_threshold_backward_2 --------------------------
	.section	.nv.info.triton_poi_fused__native_batch_norm_legit_no_training_relu_threshold_backward_2,"",@"SHT_CUDA_INFO"
	.sectionflags	@""
	.align	4


	//----- nvinfo : EIATTR_CUDA_API_VERSION
	.align		4
        /*0000*/ 	.byte	0x04, 0x37
        /*0002*/ 	.short	(.L_11 - .L_10)
.L_10:
        /*0004*/ 	.word	0x0000007c


	//----- nvinfo : EIATTR_KPARAM_INFO
	.align		4
.L_11:
        /*0008*/ 	.byte	0x04, 0x17
        /*000a*/ 	.short	(.L_13 - .L_12)
.L_12:
        /*000c*/ 	.word	0x00000000
        /*0010*/ 	.short	0x0007
        /*0012*/ 	.short	0x0038
        /*0014*/ 	.byte	0x00, 0xf0, 0x11, 0x00


	//----- nvinfo : EIATTR_KPARAM_INFO
	.align		4
.L_13:
        /*0018*/ 	.byte	0x04, 0x17
        /*001a*/ 	.short	(.L_15 - .L_14)
.L_14:
        /*001c*/ 	.word	0x00000000
        /*0020*/ 	.short	0x0006
        /*0022*/ 	.short	0x0030
        /*0024*/ 	.byte	0x00, 0xf4, 0x21, 0x00


	//----- nvinfo : EIATTR_KPARAM_INFO
	.align		4
.L_15:
        /*0028*/ 	.byte	0x04, 0x17
        /*002a*/ 	.short	(.L_17 - .L_16)
.L_16:
        /*002c*/ 	.word	0x00000000
        /*0030*/ 	.short	0x0005
        /*0032*/ 	.short	0x0028
        /*0034*/ 	.byte	0x00, 0xf4, 0x21, 0x00


	//----- nvinfo : EIATTR_KPARAM_INFO
	.align		4
.L_17:
        /*0038*/ 	.byte	0x04, 0x17
        /*003a*/ 	.short	(.L_19 - .L_18)
.L_18:
        /*003c*/ 	.word	0x00000000
        /*0040*/ 	.short	0x0004
        /*0042*/ 	.short	0x0020
        /*0044*/ 	.byte	0x00, 0xf4, 0x21, 0x00


	//----- nvinfo : EIATTR_KPARAM_INFO
	.align		4
.L_19:
        /*0048*/ 	.byte	0x04, 0x17
        /*004a*/ 	.short	(.L_21 - .L_20)
.L_20:
        /*004c*/ 	.word	0x00000000
        /*0050*/ 	.short	0x0003
        /*0052*/ 	.short	0x0018
        /*0054*/ 	.byte	0x00, 0xf4, 0x21, 0x00


	//----- nvinfo : EIATTR_KPARAM_INFO
	.align		4
.L_21:
        /*0058*/ 	.byte	0x04, 0x17
        /*005a*/ 	.short	(.L_23 - .L_22)
.L_22:
        /*005c*/ 	.word	0x00000000
        /*0060*/ 	.short	0x0002
        /*0062*/ 	.short	0x0010
        /*0064*/ 	.byte	0x00, 0xf4, 0x21, 0x00


	//----- nvinfo : EIATTR_KPARAM_INFO
	.align		4
.L_23:
        /*0068*/ 	.byte	0x04, 0x17
        /*006a*/ 	.short	(.L_25 - .L_24)
.L_24:
        /*006c*/ 	.word	0x00000000
        /*0070*/ 	.short	0x0001
        /*0072*/ 	.short	0x0008
        /*0074*/ 	.byte	0x00, 0xf4, 0x21, 0x00


	//----- nvinfo : EIATTR_KPARAM_INFO
	.align		4
.L_25:
        /*0078*/ 	.byte	0x04, 0x17
        /*007a*/ 	.short	(.L_27 - .L_26)
.L_26:
        /*007c*/ 	.word	0x00000000
        /*0080*/ 	.short	0x0000
        /*0082*/ 	.short	0x0000
        /*0084*/ 	.byte	0x00, 0xf4, 0x21, 0x00


	//----- nvinfo : EIATTR_SPARSE_MMA_MASK
	.align		4
.L_27:
        /*0088*/ 	.byte	0x03, 0x50
        /*008a*/ 	.short	0x0000


	//----- nvinfo : EIATTR_MAXREG_COUNT
	.align		4
        /*008c*/ 	.byte	0x03, 0x1b
        /*008e*/ 	.short	0x00ff


	//----- nvinfo : EIATTR_EXIT_INSTR_OFFSETS
	.align		4
        /*0090*/ 	.byte	0x04, 0x1c
        /*0092*/ 	.short	(.L_29 - .L_28)


	//   ....[0]....
.L_28:
        /*0094*/ 	.word	0x00000510


	//   ....[1]....
        /*0098*/ 	.word	0x00000530


	//----- nvinfo : EIATTR_REQNTID
	.align		4
.L_29:
        /*009c*/ 	.byte	0x04, 0x10
        /*009e*/ 	.short	(.L_31 - .L_30)
.L_30:
        /*00a0*/ 	.word	0x00000080
        /*00a4*/ 	.word	0x00000001
        /*00a8*/ 	.word	0x00000001


	//----- nvinfo : EIATTR_CBANK_PARAM_SIZE
	.align		4
.L_31:
        /*00ac*/ 	.byte	0x03, 0x19
        /*00ae*/ 	.short	0x003c


	//----- nvinfo : EIATTR_PARAM_CBANK
	.align		4
        /*00b0*/ 	.byte	0x04, 0x0a
        /*00b2*/ 	.short	(.L_33 - .L_32)
	.align		4
.L_32:
        /*00b4*/ 	.word	index@(.nv.constant0.triton_poi_fused__native_batch_norm_legit_no_training_relu_threshold_backward_2)
        /*00b8*/ 	.short	0x0210
        /*00ba*/ 	.short	0x003c


	//----- nvinfo : EIATTR_SW_WAR
	.align		4
.L_33:
        /*00bc*/ 	.byte	0x04, 0x36
        /*00be*/ 	.short	(.L_35 - .L_34)
.L_34:
        /*00c0*/ 	.word	0x00000008
.L_35:


//--------------------- .nv.callgraph             --------------------------
	.section	.nv.callgraph,"",@"SHT_CUDA_CALLGRAPH"
	.align	4
	.sectionentsize	8
	.align		4
        /*0000*/ 	.word	0x00000000
	.align		4
        /*0004*/ 	.word	0xffffffff
	.align		4
        /*0008*/ 	.word	0x00000000
	.align		4
        /*000c*/ 	.word	0xfffffffe
	.align		4
        /*0010*/ 	.word	0x00000000
	.align		4
        /*0014*/ 	.word	0xfffffffd
	.align		4
        /*0018*/ 	.word	0x00000000
	.align		4
        /*001c*/ 	.word	0xfffffffc


//--------------------- .nv.constant4             --------------------------
	.section	.nv.constant4,"a",@progbits
	.align	8
	.align		8
.nv.constant4:
        /*0000*/ 	.dword	_$_str
	.align		8
        /*0008*/ 	.dword	_$_str_$_2


//--------------------- .text.triton_poi_fused__native_batch_norm_legit_no_training_relu_threshold_backward_2 --------------------------
	.section	.text.triton_poi_fused__native_batch_norm_legit_no_training_relu_threshold_backward_2,"ax",@progbits
	.align	128
        .global         triton_poi_fused__native_batch_norm_legit_no_training_relu_threshold_backward_2
        .type           triton_poi_fused__native_batch_norm_legit_no_training_relu_threshold_backward_2,@function
        .size           triton_poi_fused__native_batch_norm_legit_no_training_relu_threshold_backward_2,(.L_x_1 - triton_poi_fused__native_batch_norm_legit_no_training_relu_threshold_backward_2)
        .other          triton_poi_fused__native_batch_norm_legit_no_training_relu_threshold_backward_2,@"STO_CUDA_ENTRY STV_DEFAULT"
triton_poi_fused__native_batch_norm_legit_no_training_relu_threshold_backward_2:
.text.triton_poi_fused__native_batch_norm_legit_no_training_relu_threshold_backward_2:
[----:B------:R-:W0:Y:S01]  /*0000*/  LDC R1, c[0x0][0x28] ;  /* 0x00000a00ff017b82 */ /* 0x000e220000000800 */
[----:B------:R-:W1:Y:S07]  /*0010*/  S2R R0, SR_TID.X ;  /* 0x0000000000007919 */ /* 0x000e6e0000002100 */
[----:B------:R-:W2:Y:S01]  /*0020*/  LDC.64 R8, c[0x0][0x220] ;  /* 0x00008800ff087b82 */ /* 0x000ea20000000a00 */
[----:B------:R-:W-:Y:S01]  /*0030*/  ULDC.64 UR4, c[0x0][0x208] ;  /* 0x0000820000047ab9 */ /* 0x000fe20000000a00 */
[----:B------:R-:W3:Y:S06]  /*0040*/  S2R R5, SR_CTAID.X ;  /* 0x0000000000057919 */ /* 0x000eec0000002500 */
[----:B------:R-:W4:Y:S08]  /*0050*/  LDC.64 R16, c[0x0][0x218] ;  /* 0x00008600ff107b82 */ /* 0x000f300000000a00 */
[----:B------:R-:W5:Y:S08]  /*0060*/  LDC.64 R14, c[0x0][0x210] ;  /* 0x00008400ff0e7b82 */ /* 0x000f700000000a00 */
[----:B------:R-:W4:Y:S08]  /*0070*/  LDC.64 R10, c[0x0][0x228] ;  /* 0x00008a00ff0a7b82 */ /* 0x000f300000000a00 */
[----:B------:R-:W4:Y:S01]  /*0080*/  LDC.64 R18, c[0x0][0x230] ;  /* 0x00008c00ff127b82 */ /* 0x000f220000000a00 */
[----:B-1----:R-:W-:Y:S01]  /*0090*/  IMAD.SHL.U32 R0, R0, 0x2, RZ ;  /* 0x0000000200007824 */ /* 0x002fe200078e00ff */
[----:B------:R-:W-:-:S02]  /*00a0*/  CS2R R6, SRZ ;  /* 0x0000000000067805 */ /* 0x000fc4000001ff00 */
[----:B---3--:R-:W-:Y:S01]  /*00b0*/  SHF.R.S32.HI R3, RZ, 0x17, R5 ;  /* 0x00000017ff037819 */ /* 0x008fe20000011405 */
[----:B------:R-:W-:Y:S01]  /*00c0*/  ULDC.64 UR6, c[0x0][0x240] ;  /* 0x0000900000067ab9 */ /* 0x000fe20000000a00 */
[----:B------:R-:W-:Y:S02]  /*00d0*/  LOP3.LUT R0, R0, 0xfe, RZ, 0xc0, !PT ;  /* 0x000000fe00007812 */ /* 0x000fe400078ec0ff */
[----:B------:R-:W-:-:S03]  /*00e0*/  SGXT R3, R3, 0x1 ;  /* 0x000000010303781a */ /* 0x000fc60000000200 */
[----:B------:R-:W-:Y:S01]  /*00f0*/  IMAD R0, R5, 0x100, R0 ;  /* 0x0000010005007824 */ /* 0x000fe200078e0200 */
[----:B------:R-:W-:-:S04]  /*0100*/  CS2R R4, SRZ ;  /* 0x0000000000047805 */ /* 0x000fc8000001ff00 */
[----:B------:R-:W-:Y:S02]  /*0110*/  LEA.HI R3, R3, R0, RZ, 0x4 ;  /* 0x0000000003037211 */ /* 0x000fe400078f20ff */
[----:B------:R-:W-:Y:S02]  /*0120*/  ISETP.GE.AND P0, PT, R0, 0x100, PT ;  /* 0x000001000000780c */ /* 0x000fe40003f06270 */
[----:B------:R-:W-:-:S04]  /*0130*/  SHF.R.S32.HI R3, RZ, 0x4, R3 ;  /* 0x00000004ff037819 */ /* 0x000fc80000011403 */
[----:B------:R-:W-:-:S04]  /*0140*/  LEA.HI R2, R3, R3, RZ, 0x2 ;  /* 0x0000000303027211 */ /* 0x000fc800078f10ff */
[----:B------:R-:W-:-:S05]  /*0150*/  LOP3.LUT R2, R2, 0xfffffffc, RZ, 0xc0, !PT ;  /* 0xfffffffc02027812 */ /* 0x000fca00078ec0ff */
[----:B------:R-:W-:-:S04]  /*0160*/  IMAD.IADD R13, R3, 0x1, -R2 ;  /* 0x00000001030d7824 */ /* 0x000fc800078e0a02 */
[----:B--2---:R-:W-:-:S05]  /*0170*/  IMAD.WIDE R8, R13, 0x4, R8 ;  /* 0x000000040d087825 */ /* 0x004fca00078e0208 */
[----:B------:R-:W2:Y:S04]  /*0180*/  @!P0 LDG.E.EL R4, desc[UR4][R8.64] ;  /* 0x0000000408048981 */ /* 0x000ea8000c2e1900 */
[----:B------:R1:W3:Y:S01]  /*0190*/  @!P0 LDG.E.EL R5, desc[UR4][R8.64] ;  /* 0x0000000408058981 */ /* 0x0002e2000c2e1900 */
[----:B------:R-:W-:Y:S01]  /*01a0*/  CS2R R2, SRZ ;  /* 0x0000000000027805 */ /* 0x000fe2000001ff00 */
[----:B----4-:R-:W-:-:S04]  /*01b0*/  IMAD.WIDE R16, R13, 0x4, R16 ;  /* 0x000000040d107825 */ /* 0x010fc800078e0210 */
[----:B-----5:R-:W-:Y:S01]  /*01c0*/  IMAD.WIDE R14, R0, 0x4, R14 ;  /* 0x00000004000e7825 */ /* 0x020fe200078e020e */
[----:B------:R-:W4:Y:S03]  /*01d0*/  @!P0 LDG.E.EL R7, desc[UR4][R16.64] ;  /* 0x0000000410078981 */ /* 0x000f26000c2e1900 */
[C---:B01----:R-:W-:Y:S01]  /*01e0*/  IMAD.WIDE R8, R13.reuse, 0x4, R10 ;  /* 0x000000040d087825 */ /* 0x043fe200078e020a */
[----:B------:R-:W5:Y:S01]  /*01f0*/  @!P0 LDG.E.EL R6, desc[UR4][R16.64] ;  /* 0x0000000410068981 */ /* 0x000f62000c2e1900 */
[----:B------:R-:W-:Y:S02]  /*0200*/  CS2R R10, SRZ ;  /* 0x00000000000a7805 */ /* 0x000fe4000001ff00 */
[----:B------:R-:W-:Y:S01]  /*0210*/  IMAD.WIDE R18, R13, 0x4, R18 ;  /* 0x000000040d127825 */ /* 0x000fe200078e0212 */
[----:B------:R-:W5:Y:S01]  /*0220*/  @!P0 LDG.E.64 R2, desc[UR4][R14.64] ;  /* 0x000000040e028981 */ /* 0x000f62000c1e1b00 */
[----:B------:R-:W-:-:S03]  /*0230*/  CS2R R12, SRZ ;  /* 0x00000000000c7805 */ /* 0x000fc6000001ff00 */
[----:B------:R-:W4:Y:S04]  /*0240*/  @!P0 LDG.E.EL R11, desc[UR4][R18.64] ;  /* 0x00000004120b8981 */ /* 0x000f28000c2e1900 */
[----:B------:R-:W4:Y:S04]  /*0250*/  @!P0 LDG.E.EL R13, desc[UR4][R8.64] ;  /* 0x00000004080d8981 */ /* 0x000f28000c2e1900 */
[----:B------:R0:W4:Y:S04]  /*0260*/  @!P0 LDG.E.EL R12, desc[UR4][R8.64] ;  /* 0x00000004080c8981 */ /* 0x000128000c2e1900 */
[----:B------:R-:W4:Y:S01]  /*0270*/  @!P0 LDG.E.EL R10, desc[UR4][R18.64] ;  /* 0x00000004120a8981 */ /* 0x000f22000c2e1900 */
[----:B0-----:R-:W-:-:S02]  /*0280*/  IMAD.MOV.U32 R9, RZ, RZ, 0x3e800000 ;  /* 0x3e800000ff097424 */ /* 0x001fc400078e00ff */
[----:B--2---:R-:W-:Y:S01]  /*0290*/  FADD R4, R4, 9.9999997473787516356e-06 ;  /* 0x3727c5ac04047421 */ /* 0x004fe20000000000 */
[----:B---3--:R-:W-:-:S03]  /*02a0*/  FADD R5, R5, 9.9999997473787516356e-06 ;  /* 0x3727c5ac05057421 */ /* 0x008fc60000000000 */
[----:B------:R-:W0:Y:S08]  /*02b0*/  MUFU.SQRT R16, R4 ;  /* 0x0000000400107308 */ /* 0x000e300000002000 */
[----:B------:R-:W1:Y:S01]  /*02c0*/  MUFU.SQRT R14, R5 ;  /* 0x00000005000e7308 */ /* 0x000e620000002000 */
[C---:B0-----:R-:W-:Y:S02]  /*02d0*/  FSETP.GT.AND P1, PT, R16.reuse, 8.50705917302346158658e+37, PT ;  /* 0x7e8000001000780b */ /* 0x041fe40003f24000 */
[----:B------:R-:W-:-:S02]  /*02e0*/  FSETP.GEU.AND P3, PT, R16, 1.175494350822287508e-38, PT ;  /* 0x008000001000780b */ /* 0x000fc40003f6e000 */
[C---:B-1----:R-:W-:Y:S02]  /*02f0*/  FSETP.GT.AND P2, PT, R14.reuse, 8.50705917302346158658e+37, PT ;  /* 0x7e8000000e00780b */ /* 0x042fe40003f44000 */
[----:B------:R-:W-:-:S07]  /*0300*/  FSETP.GEU.AND P4, PT, R14, 1.175494350822287508e-38, PT ;  /* 0x008000000e00780b */ /* 0x000fce0003f8e000 */
[----:B------:R-:W-:-:S04]  /*0310*/  @P1 FMUL R16, R16, 0.25 ;  /* 0x3e80000010101820 */ /* 0x000fc80000400000 */
[----:B------:R-:W-:Y:S01]  /*0320*/  @!P3 FMUL R16, R16, 16777216 ;  /* 0x4b8000001010b820 */ /* 0x000fe20000400000 */
[----:B------:R-:W-:-:S04]  /*0330*/  @P2 FMUL R14, R14, 0.25 ;  /* 0x3e8000000e0e2820 */ /* 0x000fc80000400000 */
[----:B------:R-:W-:Y:S01]  /*0340*/  @!P4 FMUL R14, R14, 16777216 ;  /* 0x4b8000000e0ec820 */ /* 0x000fe20000400000 */
[----:B------:R-:W0:Y:S01]  /*0350*/  MUFU.RCP R16, R16 ;  /* 0x0000001000107308 */ /* 0x000e220000001000 */
[----:B------:R-:W-:-:S07]  /*0360*/  FSEL R5, R9, 1, P1 ;  /* 0x3f80000009057808 */ /* 0x000fce0000800000 */
[----:B------:R-:W1:Y:S01]  /*0370*/  MUFU.RCP R14, R14 ;  /* 0x0000000e000e7308 */ /* 0x000e620000001000 */
[----:B------:R-:W-:Y:S01]  /*0380*/  FSEL R9, R9, 1, P2 ;  /* 0x3f80000009097808 */ /* 0x000fe20001000000 */
[----:B------:R-:W-:-:S04]  /*0390*/  @!P3 FMUL R5, R5, 16777216 ;  /* 0x4b8000000505b820 */ /* 0x000fc80000400000 */
[----:B------:R-:W-:Y:S01]  /*03a0*/  @!P4 FMUL R9, R9, 16777216 ;  /* 0x4b8000000909c820 */ /* 0x000fe20000400000 */
[----:B0-----:R-:W-:Y:S02]  /*03b0*/  FMUL R8, R16, R5 ;  /* 0x0000000510087220 */ /* 0x001fe40000400000 */
[----:B------:R-:W0:Y:S01]  /*03c0*/  LDC.64 R4, c[0x0][0x238] ;  /* 0x00008e00ff047b82 */ /* 0x000e220000000a00 */
[----:B-----5:R-:W-:Y:S01]  /*03d0*/  FADD R6, -R6, R3 ;  /* 0x0000000306067221 */ /* 0x020fe20000000100 */
[----:B----4-:R-:W-:Y:S01]  /*03e0*/  FADD R7, -R7, R2 ;  /* 0x0000000207077221 */ /* 0x010fe20000000100 */
[----:B-1----:R-:W-:-:S03]  /*03f0*/  FMUL R9, R14, R9 ;  /* 0x000000090e097220 */ /* 0x002fc60000400000 */
[----:B------:R-:W-:Y:S01]  /*0400*/  FMUL R7, R8, R7 ;  /* 0x0000000708077220 */ /* 0x000fe20000400000 */
[----:B------:R-:W-:-:S03]  /*0410*/  FMUL R6, R9, R6 ;  /* 0x0000000609067220 */ /* 0x000fc60000400000 */
[----:B------:R-:W-:Y:S01]  /*0420*/  FFMA R7, R7, R13, R10 ;  /* 0x0000000d07077223 */ /* 0x000fe2000000000a */
[----:B------:R-:W-:-:S04]  /*0430*/  FFMA R6, R6, R12, R11 ;  /* 0x0000000c06067223 */ /* 0x000fc8000000000b */
[C---:B------:R-:W-:Y:S02]  /*0440*/  FSETP.GEU.AND P2, PT, R7.reuse, RZ, PT ;  /* 0x000000ff0700720b */ /* 0x040fe40003f4e000 */
[C---:B------:R-:W-:Y:S02]  /*0450*/  FSETP.GEU.AND P1, PT, R6.reuse, RZ, PT ;  /* 0x000000ff0600720b */ /* 0x040fe40003f2e000 */
[----:B------:R-:W-:Y:S02]  /*0460*/  FSEL R8, R7, RZ, P2 ;  /* 0x000000ff07087208 */ /* 0x000fe40001000000 */
[----:B------:R-:W-:Y:S01]  /*0470*/  FSEL R9, R6, RZ, P1 ;  /* 0x000000ff06097208 */ /* 0x000fe20000800000 */
[----:B0-----:R-:W-:Y:S01]  /*0480*/  IMAD.WIDE R4, R0, 0x4, R4 ;  /* 0x0000000400047825 */ /* 0x001fe200078e0204 */
[----:B------:R-:W-:Y:S02]  /*0490*/  FSETP.GTU.AND P3, PT, R8, RZ, PT ;  /* 0x000000ff0800720b */ /* 0x000fe40003f6c000 */
[----:B------:R-:W-:-:S02]  /*04a0*/  FSETP.GTU.AND P2, PT, R9, RZ, PT ;  /* 0x000000ff0900720b */ /* 0x000fc40003f4c000 */
[----:B------:R-:W-:Y:S02]  /*04b0*/  IADD3 R2, P1, R0, UR6, RZ ;  /* 0x0000000600027c10 */ /* 0x000fe4000ff3e0ff */
[----:B------:R-:W-:Y:S02]  /*04c0*/  SEL R7, RZ, 0x100, P2 ;  /* 0x00000100ff077807 */ /* 0x000fe40001000000 */
[----:B------:R-:W-:Y:S01]  /*04d0*/  SEL R6, RZ, 0x1, P3 ;  /* 0x00000001ff067807 */ /* 0x000fe20001800000 */
[----:B------:R0:W-:Y:S01]  /*04e0*/  @!P0 STG.E.64 desc[UR4][R4.64], R8 ;  /* 0x0000000804008986 */ /* 0x0001e2000c101b04 */
[----:B------:R-:W-:-:S03]  /*04f0*/  LEA.HI.X.SX32 R3, R0, UR7, 0x1, P1 ;  /* 0x0000000700037c11 */ /* 0x000fc600088f0eff */
[----:B------:R-:W-:Y:S01]  /*0500*/  IMAD.IADD R7, R6, 0x1, R7 ;  /* 0x0000000106077824 */ /* 0x000fe200078e0207 */
[----:B0-----:R-:W-:Y:S06]  /*0510*/  @P0 EXIT ;  /* 0x000000000000094d */ /* 0x001fec0003800000 */
[----:B------:R-:W-:Y:S01]  /*0520*/  STG.E.U16 desc[UR4][R2.64], R7 ;  /* 0x0000000702007986 */ /* 0x000fe2000c101504 */
[----:B------:R-:W-:Y:S05]  /*0530*/  EXIT ;  /* 0x000000000000794d */ /* 0x000fea0003800000 */
.L_x_0:
[----:B------:R-:W-:-:S00]  /*0540*/  BRA `(.L_x_0) ;  /* 0xfffffffc00fc7947 */ /* 0x000fc0000383ffff */
[----:B------:R-:W-:-:S00]  /*0550*/  NOP ;  /* 0x0000000000007918 */ /* 0x000fc00000000000 */
        /* <DEDUP_REMOVED lines=10> */
.L_x_1:


//--------------------- .nv.global.init           --------------------------
	.section	.nv.global.init,"aw",@progbits
.nv.global.init:
	.type		_$_str,@object
	.size		_$_str,(_$_str_$_2 - _$_str)
_$_str:
        /*0000*/ 	.byte	0x5f, 0x5f, 0x43, 0x55, 0x44, 0x41, 0x5f, 0x46, 0x54, 0x5a, 0x00
	.type		_$_str_$_2,@object
	.size		_$_str_$_2,(.L_1 - _$_str_$_2)
_$_str_$_2:
        /*000b*/ 	.byte	0x5f, 0x5f, 0x43, 0x55, 0x44, 0x41, 0x5f, 0x50, 0x52, 0x45, 0x43, 0x5f, 0x53, 0x51, 0x52, 0x54
        /*001b*/ 	.byte	0x00
.L_1:


//--------------------- .nv.constant0.triton_poi_fused__native_batch_norm_legit_no_training_relu_threshold_backward_2 --------------------------
	.section	.nv.constant0.triton_poi_fused__native_batch_norm_legit_no_training_relu_threshold_backward_2,"a",@progbits
	.sectionflags	@""
	.align	4
.nv.constant0.triton_poi_fused__native_batch_norm_legit_no_training_relu_threshold_backward_2:
	.zero		588
